//
// Generated by NVIDIA NVVM Compiler
//
// Compiler Build ID: CL-36424714
// Cuda compilation tools, release 13.0, V13.0.88
// Based on NVVM 20.0.0
//

.version 9.0
.target sm_100
.address_size 64

	// .globl	_Z6updatePfii
.global .align 4 .b8 __cudart_i2opi_f[24] = {65, 144, 67, 60, 153, 149, 98, 219, 192, 221, 52, 245, 209, 87, 39, 252, 41, 21, 68, 78, 110, 131, 249, 162};

.visible .entry _Z6updatePfii(
	.param .u64 .ptr .align 1 _Z6updatePfii_param_0,
	.param .u32 _Z6updatePfii_param_1,
	.param .u32 _Z6updatePfii_param_2
)
{
	.local .align 4 .b8 	__local_depot0[28];
	.reg .b64 	%SP;
	.reg .b64 	%SPL;
	.reg .pred 	%p<18>;
	.reg .b32 	%r<61>;
	.reg .b32 	%f<72>;
	.reg .b64 	%rd<25>;
	.reg .b64 	%fd<3>;

	mov.u64 	%SPL, __local_depot0;
	ld.param.u64 	%rd9, [_Z6updatePfii_param_0];
	ld.param.u32 	%r26, [_Z6updatePfii_param_1];
	ld.param.u32 	%r27, [_Z6updatePfii_param_2];
	add.u64 	%rd1, %SPL, 0;
	mov.u32 	%r28, %tid.x;
	mov.u32 	%r29, %ctaid.x;
	mov.u32 	%r30, %ntid.x;
	mad.lo.s32 	%r1, %r29, %r30, %r28;
	add.s32 	%r2, %r1, 1;
	setp.gt.s32 	%p2, %r2, %r26;
	@%p2 bra 	$L__BB0_16;
	add.s32 	%r31, %r26, -1;
	cvt.rn.f32.s32 	%f19, %r31;
	cvt.rn.f32.s32 	%f20, %r1;
	div.rn.f32 	%f21, %f20, %f19;
	mul.f32 	%f1, %f21, 0f40C90FEA;
	mul.f32 	%f22, %f1, 0f3F22F983;
	cvt.rni.s32.f32 	%r56, %f22;
	cvt.rn.f32.s32 	%f23, %r56;
	fma.rn.f32 	%f24, %f23, 0fBFC90FDA, %f1;
	fma.rn.f32 	%f25, %f23, 0fB3A22168, %f24;
	fma.rn.f32 	%f63, %f23, 0fA7C234C5, %f25;
	abs.f32 	%f3, %f1;
	setp.ltu.f32 	%p3, %f3, 0f47CE4780;
	@%p3 bra 	$L__BB0_9;
	setp.neu.f32 	%p4, %f3, 0f7F800000;
	@%p4 bra 	$L__BB0_4;
	mov.f32 	%f28, 0f00000000;
	mul.rn.f32 	%f63, %f1, %f28;
	mov.b32 	%r56, 0;
	bra.uni 	$L__BB0_9;
$L__BB0_4:
	mov.b32 	%r4, %f1;
	shl.b32 	%r33, %r4, 8;
	or.b32  	%r5, %r33, -2147483648;
	mov.b64 	%rd24, 0;
	mov.b32 	%r53, 0;
	mov.u64 	%rd22, __cudart_i2opi_f;
	mov.u64 	%rd23, %rd1;
$L__BB0_5:
	.pragma "nounroll";
	ld.global.nc.u32 	%r34, [%rd22];
	mad.wide.u32 	%rd13, %r34, %r5, %rd24;
	shr.u64 	%rd24, %rd13, 32;
	st.local.u32 	[%rd23], %rd13;
	add.s32 	%r53, %r53, 1;
	add.s64 	%rd23, %rd23, 4;
	add.s64 	%rd22, %rd22, 4;
	setp.ne.s32 	%p5, %r53, 6;
	@%p5 bra 	$L__BB0_5;
	shr.u32 	%r35, %r4, 23;
	st.local.u32 	[%rd1+24], %rd24;
	and.b32  	%r8, %r35, 31;
	and.b32  	%r36, %r35, 224;
	add.s32 	%r37, %r36, -128;
	shr.u32 	%r38, %r37, 5;
	mul.wide.u32 	%rd14, %r38, 4;
	sub.s64 	%rd8, %rd1, %rd14;
	ld.local.u32 	%r54, [%rd8+24];
	ld.local.u32 	%r55, [%rd8+20];
	setp.eq.s32 	%p6, %r8, 0;
	@%p6 bra 	$L__BB0_8;
	shf.l.wrap.b32 	%r54, %r55, %r54, %r8;
	ld.local.u32 	%r39, [%rd8+16];
	shf.l.wrap.b32 	%r55, %r39, %r55, %r8;
$L__BB0_8:
	shr.u32 	%r40, %r54, 30;
	shf.l.wrap.b32 	%r41, %r55, %r54, 2;
	shl.b32 	%r42, %r55, 2;
	shr.u32 	%r43, %r41, 31;
	add.s32 	%r44, %r43, %r40;
	neg.s32 	%r45, %r44;
	setp.lt.s32 	%p7, %r4, 0;
	selp.b32 	%r56, %r45, %r44, %p7;
	xor.b32  	%r46, %r41, %r4;
	shr.s32 	%r47, %r41, 31;
	xor.b32  	%r48, %r47, %r41;
	xor.b32  	%r49, %r47, %r42;
	cvt.u64.u32 	%rd15, %r48;
	shl.b64 	%rd16, %rd15, 32;
	cvt.u64.u32 	%rd17, %r49;
	or.b64  	%rd18, %rd16, %rd17;
	cvt.rn.f64.s64 	%fd1, %rd18;
	mul.f64 	%fd2, %fd1, 0d3BF921FB54442D19;
	cvt.rn.f32.f64 	%f26, %fd2;
	neg.f32 	%f27, %f26;
	setp.lt.s32 	%p8, %r46, 0;
	selp.f32 	%f63, %f27, %f26, %p8;
$L__BB0_9:
	mul.rn.f32 	%f29, %f63, %f63;
	and.b32  	%r51, %r56, 1;
	setp.eq.b32 	%p9, %r51, 1;
	selp.f32 	%f30, 0f3F800000, %f63, %p9;
	fma.rn.f32 	%f31, %f29, %f30, 0f00000000;
	fma.rn.f32 	%f32, %f29, 0f37CBAC00, 0fBAB607ED;
	selp.f32 	%f33, %f32, 0fB94D4153, %p9;
	selp.f32 	%f34, 0f3D2AAABB, 0f3C0885E4, %p9;
	fma.rn.f32 	%f35, %f33, %f29, %f34;
	selp.f32 	%f36, 0fBEFFFFFF, 0fBE2AAAA8, %p9;
	fma.rn.f32 	%f37, %f35, %f29, %f36;
	fma.rn.f32 	%f38, %f37, %f31, %f30;
	and.b32  	%r52, %r56, 2;
	setp.eq.s32 	%p10, %r52, 0;
	mov.f32 	%f39, 0f00000000;
	sub.f32 	%f40, %f39, %f38;
	selp.f32 	%f71, %f38, %f40, %p10;
	setp.lt.s32 	%p11, %r27, 1;
	@%p11 bra 	$L__BB0_15;
	setp.eq.s32 	%p12, %r1, 0;
	setp.eq.s32 	%p13, %r2, %r26;
	or.pred  	%p1, %p12, %p13;
	and.b32  	%r17, %r27, 3;
	setp.eq.s32 	%p14, %r17, 0;
	mov.f32 	%f70, %f71;
	mov.u32 	%r59, %r27;
	@%p14 bra 	$L__BB0_13;
	neg.s32 	%r57, %r17;
	mov.f32 	%f65, %f71;
	mov.u32 	%r59, %r27;
$L__BB0_12:
	.pragma "nounroll";
	mov.f32 	%f70, %f71;
	add.s32 	%r59, %r59, -1;
	add.f32 	%f42, %f70, %f70;
	sub.f32 	%f43, %f42, %f65;
	fma.rn.f32 	%f44, %f70, 0fBE3851EC, %f43;
	selp.f32 	%f71, 0f00000000, %f44, %p1;
	add.s32 	%r57, %r57, 1;
	setp.ne.s32 	%p15, %r57, 0;
	mov.f32 	%f65, %f70;
	@%p15 bra 	$L__BB0_12;
$L__BB0_13:
	setp.lt.u32 	%p16, %r27, 4;
	@%p16 bra 	$L__BB0_15;
$L__BB0_14:
	add.f32 	%f45, %f71, %f71;
	sub.f32 	%f46, %f45, %f70;
	mul.f32 	%f47, %f71, 0f3E3851EC;
	sub.f32 	%f48, %f46, %f47;
	selp.f32 	%f49, 0f00000000, %f48, %p1;
	add.f32 	%f50, %f49, %f49;
	sub.f32 	%f51, %f50, %f71;
	mul.f32 	%f52, %f49, 0f3E3851EC;
	sub.f32 	%f53, %f51, %f52;
	selp.f32 	%f54, 0f00000000, %f53, %p1;
	add.f32 	%f55, %f54, %f54;
	sub.f32 	%f56, %f55, %f49;
	mul.f32 	%f57, %f54, 0f3E3851EC;
	sub.f32 	%f58, %f56, %f57;
	selp.f32 	%f70, 0f00000000, %f58, %p1;
	add.s32 	%r25, %r59, -4;
	add.f32 	%f59, %f70, %f70;
	sub.f32 	%f60, %f59, %f54;
	mul.f32 	%f61, %f70, 0f3E3851EC;
	sub.f32 	%f62, %f60, %f61;
	selp.f32 	%f71, 0f00000000, %f62, %p1;
	setp.gt.s32 	%p17, %r59, 4;
	mov.u32 	%r59, %r25;
	@%p17 bra 	$L__BB0_14;
$L__BB0_15:
	cvta.to.global.u64 	%rd19, %rd9;
	mul.wide.s32 	%rd20, %r1, 4;
	add.s64 	%rd21, %rd19, %rd20;
	st.global.f32 	[%rd21+4], %f71;
$L__BB0_16:
	ret;

}


// ===== COMPILED SASS (sm_100) =====

	.target	sm_100

	.elftype	@"ET_EXEC"


//--------------------- .note.nv.tkinfo           --------------------------
	.section	.note.nv.tkinfo,"",@"SHT_NOTE"
	.sectionflags	@"SHF_NOTE_NV_TKINFO"
	.tkinfo
        /*0018*/ 	.word	0x00000002
        /*0030*/ 	.string	""
        /*0030*/ 	.string	"ptxas"
        /*0030*/ 	.string	"Cuda compilation tools, release 13.0, V13.0.88"
        /*0030*/ 	.string	"Build cuda_13.0.r13.0/compiler.36424714_0"
        /*0030*/ 	.string	"-arch sm_100 -m 64 "



//--------------------- .note.nv.cuinfo           --------------------------
	.section	.note.nv.cuinfo,"",@"SHT_NOTE"
	.sectionflags	@"SHF_NOTE_NV_CUINFO"
        /*0018*/ 	.short	0x0002
        /*001a*/ 	.short	0x0064
        /*001c*/ 	.short	0x0082
	.zero		2


//--------------------- .nv.info                  --------------------------
	.section	.nv.info,"",@"SHT_CUDA_INFO"
	.align	4


	//----- nvinfo : EIATTR_REGCOUNT
	.align		4
        /*0000*/ 	.byte	0x04, 0x2f
        /*0002*/ 	.short	(.L_2 - .L_1)
	.align		4
.L_1:
        /*0004*/ 	.word	index@(_Z6updatePfii)
        /*0008*/ 	.word	0x00000010


	//----- nvinfo : EIATTR_FRAME_SIZE
	.align		4
.L_2:
        /*000c*/ 	.byte	0x04, 0x11
        /*000e*/ 	.short	(.L_4 - .L_3)
	.align		4
.L_3:
        /*0010*/ 	.word	index@($__internal_0_$__cuda_sm3x_div_rn_noftz_f32_slowpath)
        /*0014*/ 	.word	0x00000020


	//----- nvinfo : EIATTR_FRAME_SIZE
	.align		4
.L_4:
        /*0018*/ 	.byte	0x04, 0x11
        /*001a*/ 	.short	(.L_6 - .L_5)
	.align		4
.L_5:
        /*001c*/ 	.word	index@(_Z6updatePfii)
        /*0020*/ 	.word	0x00000020


	//----- nvinfo : EIATTR_MIN_STACK_SIZE
	.align		4
.L_6:
        /*0024*/ 	.byte	0x04, 0x12
        /*0026*/ 	.short	(.L_8 - .L_7)
	.align		4
.L_7:
        /*0028*/ 	.word	index@(_Z6updatePfii)
        /*002c*/ 	.word	0x00000020
.L_8:


//--------------------- .nv.compat                --------------------------
	.section	.nv.compat,"",@"SHT_CUDA_COMPAT_INFO"
	.align	4
        /*0000*/ 	.byte	0x02, 0x09, 0x00, 0x00, 0x02, 0x02, 0x01, 0x00, 0x02, 0x05, 0x05, 0x00, 0x03, 0x07, 0x01, 0x01
        /*0010*/ 	.byte	0x02, 0x03, 0x00, 0x00, 0x02, 0x06, 0x01, 0x00, 0x04, 0x0b, 0x08, 0x00, 0x01, 0x00, 0x00, 0x00
        /*0020*/ 	.byte	0x00, 0x00, 0x00, 0x00


//--------------------- .nv.info._Z6updatePfii    --------------------------
	.section	.nv.info._Z6updatePfii,"",@"SHT_CUDA_INFO"
	.sectionflags	@""
	.align	4


	//----- nvinfo : EIATTR_CUDA_API_VERSION
	.align		4
        /*0000*/ 	.byte	0x04, 0x37
        /*0002*/ 	.short	(.L_10 - .L_9)
.L_9:
        /*0004*/ 	.word	0x00000082


	//----- nvinfo : EIATTR_KPARAM_INFO
	.align		4
.L_10:
        /*0008*/ 	.byte	0x04, 0x17
        /*000a*/ 	.short	(.L_12 - .L_11)
.L_11:
        /*000c*/ 	.word	0x00000000
        /*0010*/ 	.short	0x0002
        /*0012*/ 	.short	0x000c
        /*0014*/ 	.byte	0x00, 0xf0, 0x11, 0x00


	//----- nvinfo : EIATTR_KPARAM_INFO
	.align		4
.L_12:
        /*0018*/ 	.byte	0x04, 0x17
        /*001a*/ 	.short	(.L_14 - .L_13)
.L_13:
        /*001c*/ 	.word	0x00000000
        /*0020*/ 	.short	0x0001
        /*0022*/ 	.short	0x0008
        /*0024*/ 	.byte	0x00, 0xf0, 0x11, 0x00


	//----- nvinfo : EIATTR_KPARAM_INFO
	.align		4
.L_14:
        /*0028*/ 	.byte	0x04, 0x17
        /*002a*/ 	.short	(.L_16 - .L_15)
.L_15:
        /*002c*/ 	.word	0x00000000
        /*0030*/ 	.short	0x0000
        /*0032*/ 	.short	0x0000
        /*0034*/ 	.byte	0x00, 0xf5, 0x21, 0x00


	//----- nvinfo : EIATTR_SPARSE_MMA_MASK
	.align		4
.L_16:
        /*0038*/ 	.byte	0x03, 0x50
        /*003a*/ 	.short	0x0000


	//----- nvinfo : EIATTR_MAXREG_COUNT
	.align		4
        /*003c*/ 	.byte	0x03, 0x1b
        /*003e*/ 	.short	0x00ff


	//----- nvinfo : EIATTR_MERCURY_ISA_VERSION
	.align		4
        /*0040*/ 	.byte	0x03, 0x5f
        /*0042*/ 	.short	0x0101


	//----- nvinfo : EIATTR_VRC_CTA_INIT_COUNT
	.align		4
        /*0044*/ 	.byte	0x02, 0x4a
	.zero		1
	.zero		1


	//----- nvinfo : EIATTR_EXIT_INSTR_OFFSETS
	.align		4
        /*0048*/ 	.byte	0x04, 0x1c
        /*004a*/ 	.short	(.L_18 - .L_17)


	//   ....[0]....
.L_17:
        /*004c*/ 	.word	0x00000090


	//   ....[1]....
        /*0050*/ 	.word	0x000009c0


	//----- nvinfo : EIATTR_CRS_STACK_SIZE
	.align		4
.L_18:
        /*0054*/ 	.byte	0x04, 0x1e
        /*0056*/ 	.short	(.L_20 - .L_19)
.L_19:
        /*0058*/ 	.word	0x00000000


	//----- nvinfo : EIATTR_CBANK_PARAM_SIZE
	.align		4
.L_20:
        /*005c*/ 	.byte	0x03, 0x19
        /*005e*/ 	.short	0x0010


	//----- nvinfo : EIATTR_PARAM_CBANK
	.align		4
        /*0060*/ 	.byte	0x04, 0x0a
        /*0062*/ 	.short	(.L_22 - .L_21)
	.align		4
.L_21:
        /*0064*/ 	.word	index@(.nv.constant0._Z6updatePfii)
        /*0068*/ 	.short	0x0380
        /*006a*/ 	.short	0x0010


	//----- nvinfo : EIATTR_SW_WAR
	.align		4
.L_22:
        /*006c*/ 	.byte	0x04, 0x36
        /*006e*/ 	.short	(.L_24 - .L_23)
.L_23:
        /*0070*/ 	.word	0x00000008
.L_24:


//--------------------- .nv.callgraph             --------------------------
	.section	.nv.callgraph,"",@"SHT_CUDA_CALLGRAPH"
	.align	4
	.sectionentsize	8
	.align		4
        /*0000*/ 	.word	0x00000000
	.align		4
        /*0004*/ 	.word	0xffffffff
	.align		4
        /*0008*/ 	.word	0x00000000
	.align		4
        /*000c*/ 	.word	0xfffffffe
	.align		4
        /*0010*/ 	.word	0x00000000
	.align		4
        /*0014*/ 	.word	0xfffffffd
	.align		4
        /*0018*/ 	.word	0x00000000
	.align		4
        /*001c*/ 	.word	0xfffffffc


//--------------------- .nv.constant4             --------------------------
	.section	.nv.constant4,"a",@progbits
	.align	8
	.align		8
.nv.constant4:
        /*0000*/ 	.dword	__cudart_i2opi_f


//--------------------- .text._Z6updatePfii       --------------------------
	.section	.text._Z6updatePfii,"ax",@progbits
	.align	128
        .global         _Z6updatePfii
        .type           _Z6updatePfii,@function
        .size           _Z6updatePfii,(.L_x_21 - _Z6updatePfii)
        .other          _Z6updatePfii,@"STO_CUDA_ENTRY STV_DEFAULT"
_Z6updatePfii:
.text._Z6updatePfii:
[----:B------:R-:W0:Y:S01]  /*0000*/  LDC R1, c[0x0][0x37c] ;  /* 0x0000df00ff017b82 */ /* 0x000e220000000800 */
[----:B------:R-:W1:Y:S07]  /*0010*/  S2R R5, SR_TID.X ;  /* 0x0000000000057919 */ /* 0x000e6e0000002100 */
[----:B------:R-:W1:Y:S01]  /*0020*/  S2UR UR5, SR_CTAID.X ;  /* 0x00000000000579c3 */ /* 0x000e620000002500 */
[----:B------:R-:W2:Y:S01]  /*0030*/  LDCU UR4, c[0x0][0x388] ;  /* 0x00007100ff0477ac */ /* 0x000ea20008000800 */
[----:B0-----:R-:W-:-:S06]  /*0040*/  VIADD R1, R1, 0xffffffe0 ;  /* 0xffffffe001017836 */ /* 0x001fcc0000000000 */
[----:B------:R-:W1:Y:S02]  /*0050*/  LDC R0, c[0x0][0x360] ;  /* 0x0000d800ff007b82 */ /* 0x000e640000000800 */
[----:B-1----:R-:W-:-:S04]  /*0060*/  IMAD R5, R0, UR5, R5 ;  /* 0x0000000500057c24 */ /* 0x002fc8000f8e0205 */
[----:B------:R-:W-:-:S05]  /*0070*/  VIADD R12, R5, 0x1 ;  /* 0x00000001050c7836 */ /* 0x000fca0000000000 */
[----:B--2---:R-:W-:-:S13]  /*0080*/  ISETP.GT.AND P0, PT, R12, UR4, PT ;  /* 0x000000040c007c0c */ /* 0x004fda000bf04270 */
[----:B------:R-:W-:Y:S05]  /*0090*/  @P0 EXIT ;  /* 0x000000000000094d */ /* 0x000fea0003800000 */
[----:B------:R-:W-:Y:S01]  /*00a0*/  UIADD3 UR4, UPT, UPT, UR4, -0x1, URZ ;  /* 0xffffffff04047890 */ /* 0x000fe2000fffe0ff */
[----:B------:R-:W-:Y:S01]  /*00b0*/  I2FP.F32.S32 R0, R5 ;  /* 0x0000000500007245 */ /* 0x000fe20000201400 */
[----:B------:R-:W-:Y:S04]  /*00c0*/  BSSY.RECONVERGENT B0, `(.L_x_0) ;  /* 0x000000d000007945 */ /* 0x000fe80003800200 */
[----:B------:R-:W-:-:S04]  /*00d0*/  I2FP.F32.S32 R3, UR4 ;  /* 0x0000000400037c45 */ /* 0x000fc80008201400 */
[----:B------:R-:W0:Y:S08]  /*00e0*/  MUFU.RCP R2, R3 ;  /* 0x0000000300027308 */ /* 0x000e300000001000 */
[----:B------:R-:W1:Y:S01]  /*00f0*/  FCHK P0, R0, R3 ;  /* 0x0000000300007302 */ /* 0x000e620000000000 */
[----:B0-----:R-:W-:-:S04]  /*0100*/  FFMA R7, -R3, R2, 1 ;  /* 0x3f80000003077423 */ /* 0x001fc80000000102 */
[----:B------:R-:W-:-:S04]  /*0110*/  FFMA R7, R2, R7, R2 ;  /* 0x0000000702077223 */ /* 0x000fc80000000002 */
[----:B------:R-:W-:-:S04]  /*0120*/  FFMA R2, R0, R7, RZ ;  /* 0x0000000700027223 */ /* 0x000fc800000000ff */
[----:B------:R-:W-:-:S04]  /*0130*/  FFMA R4, -R3, R2, R0 ;  /* 0x0000000203047223 */ /* 0x000fc80000000100 */
[----:B------:R-:W-:Y:S01]  /*0140*/  FFMA R7, R7, R4, R2 ;  /* 0x0000000407077223 */ /* 0x000fe20000000002 */
[----:B-1----:R-:W-:Y:S06]  /*0150*/  @!P0 BRA `(.L_x_1) ;  /* 0x00000000000c8947 */ /* 0x002fec0003800000 */
[----:B------:R-:W-:-:S07]  /*0160*/  MOV R2, 0x180 ;  /* 0x0000018000027802 */ /* 0x000fce0000000f00 */
[----:B------:R-:W-:Y:S05]  /*0170*/  CALL.REL.NOINC `($__internal_0_$__cuda_sm3x_div_rn_noftz_f32_slowpath) ;  /* 0x0000000800147944 */ /* 0x000fea0003c00000 */
[----:B------:R-:W-:-:S07]  /*0180*/  IMAD.MOV.U32 R7, RZ, RZ, R0 ;  /* 0x000000ffff077224 */ /* 0x000fce00078e0000 */
.L_x_1:
[----:B------:R-:W-:Y:S05]  /*0190*/  BSYNC.RECONVERGENT B0 ;  /* 0x0000000000007941 */ /* 0x000fea0003800200 */
.L_x_0:
[----:B------:R-:W-:Y:S01]  /*01a0*/  FMUL R7, R7, 6.2831926345825195312 ;  /* 0x40c90fea07077820 */ /* 0x000fe20000400000 */
[----:B------:R-:W0:Y:S01]  /*01b0*/  LDCU.64 UR6, c[0x0][0x358] ;  /* 0x00006b00ff0677ac */ /* 0x000e220008000a00 */
[----:B------:R-:W-:Y:S02]  /*01c0*/  BSSY.RECONVERGENT B0, `(.L_x_2) ;  /* 0x0000040000007945 */ /* 0x000fe40003800200 */
[C---:B------:R-:W-:Y:S01]  /*01d0*/  FMUL R0, R7.reuse, 0.63661974668502807617 ;  /* 0x3f22f98307007820 */ /* 0x040fe20000400000 */
[----:B------:R-:W-:-:S05]  /*01e0*/  FSETP.GE.AND P0, PT, |R7|, 105615, PT ;  /* 0x47ce47800700780b */ /* 0x000fca0003f06200 */
[----:B------:R-:W1:Y:S02]  /*01f0*/  F2I.NTZ R0, R0 ;  /* 0x0000000000007305 */ /* 0x000e640000203100 */
[----:B-1----:R-:W-:-:S05]  /*0200*/  I2FP.F32.S32 R2, R0 ;  /* 0x0000000000027245 */ /* 0x002fca0000201400 */
[----:B------:R-:W-:-:S04]  /*0210*/  FFMA R3, R2, -1.5707962512969970703, R7 ;  /* 0xbfc90fda02037823 */ /* 0x000fc80000000007 */
[----:B------:R-:W-:-:S04]  /*0220*/  FFMA R3, R2, -7.5497894158615963534e-08, R3 ;  /* 0xb3a2216802037823 */ /* 0x000fc80000000003 */
[----:B------:R-:W-:Y:S01]  /*0230*/  FFMA R2, R2, -5.3903029534742383927e-15, R3 ;  /* 0xa7c234c502027823 */ /* 0x000fe20000000003 */
[----:B0-----:R-:W-:Y:S06]  /*0240*/  @!P0 BRA `(.L_x_3) ;  /* 0x0000000000dc8947 */ /* 0x001fec0003800000 */
[----:B------:R-:W-:-:S13]  /*0250*/  FSETP.NEU.AND P0, PT, |R7|, +INF , PT ;  /* 0x7f8000000700780b */ /* 0x000fda0003f0d200 */
[----:B------:R-:W-:Y:S01]  /*0260*/  @!P0 FMUL R2, RZ, R7 ;  /* 0x00000007ff028220 */ /* 0x000fe20000400000 */
[----:B------:R-:W-:Y:S01]  /*0270*/  @!P0 IMAD.MOV.U32 R0, RZ, RZ, RZ ;  /* 0x000000ffff008224 */ /* 0x000fe200078e00ff */
[----:B------:R-:W-:Y:S06]  /*0280*/  @!P0 BRA `(.L_x_3) ;  /* 0x0000000000cc8947 */ /* 0x000fec0003800000 */
[----:B------:R-:W-:Y:S01]  /*0290*/  IMAD.SHL.U32 R2, R7, 0x100, RZ ;  /* 0x0000010007027824 */ /* 0x000fe200078e00ff */
[----:B------:R-:W0:Y:S01]  /*02a0*/  LDCU.64 UR8, c[0x4][URZ] ;  /* 0x01000000ff0877ac */ /* 0x000e220008000a00 */
[----:B------:R-:W-:Y:S02]  /*02b0*/  IMAD.MOV.U32 R6, RZ, RZ, RZ ;  /* 0x000000ffff067224 */ /* 0x000fe400078e00ff */
[----:B------:R-:W-:Y:S01]  /*02c0*/  IMAD.MOV.U32 R0, RZ, RZ, R1 ;  /* 0x000000ffff007224 */ /* 0x000fe200078e0001 */
[----:B------:R-:W-:Y:S01]  /*02d0*/  LOP3.LUT R13, R2, 0x80000000, RZ, 0xfc, !PT ;  /* 0x80000000020d7812 */ /* 0x000fe200078efcff */
[----:B------:R-:W-:Y:S01]  /*02e0*/  UMOV UR5, URZ ;  /* 0x000000ff00057c82 */ /* 0x000fe20008000000 */
[----:B------:R-:W-:-:S05]  /*02f0*/  UMOV UR4, URZ ;  /* 0x000000ff00047c82 */ /* 0x000fca0008000000 */
.L_x_4:
[----:B0-----:R-:W-:Y:S02]  /*0300*/  IMAD.U32 R8, RZ, RZ, UR8 ;  /* 0x00000008ff087e24 */ /* 0x001fe4000f8e00ff */
[----:B------:R-:W-:-:S05]  /*0310*/  IMAD.U32 R9, RZ, RZ, UR9 ;  /* 0x00000009ff097e24 */ /* 0x000fca000f8e00ff */
[----:B------:R-:W2:Y:S01]  /*0320*/  LDG.E.CONSTANT R2, desc[UR6][R8.64] ;  /* 0x0000000608027981 */ /* 0x000ea2000c1e9900 */
[----:B------:R-:W-:Y:S02]  /*0330*/  UIADD3 UR8, UP0, UPT, UR8, 0x4, URZ ;  /* 0x0000000408087890 */ /* 0x000fe4000ff1e0ff */
[----:B------:R-:W-:Y:S02]  /*0340*/  UIADD3 UR4, UPT, UPT, UR4, 0x1, URZ ;  /* 0x0000000104047890 */ /* 0x000fe4000fffe0ff */
[----:B------:R-:W-:Y:S02]  /*0350*/  UIADD3.X UR9, UPT, UPT, URZ, UR9, URZ, UP0, !UPT ;  /* 0x00000009ff097290 */ /* 0x000fe400087fe4ff */
[----:B------:R-:W-:Y:S01]  /*0360*/  UISETP.NE.AND UP0, UPT, UR4, 0x6, UPT ;  /* 0x000000060400788c */ /* 0x000fe2000bf05270 */
[----:B--2---:R-:W-:-:S03]  /*0370*/  IMAD.WIDE.U32 R2, R2, R13, RZ ;  /* 0x0000000d02027225 */ /* 0x004fc600078e00ff */
[----:B------:R-:W-:-:S04]  /*0380*/  IADD3 R11, P0, PT, R2, R6, RZ ;  /* 0x00000006020b7210 */ /* 0x000fc80007f1e0ff */
[----:B------:R-:W-:Y:S01]  /*0390*/  IADD3.X R6, PT, PT, R3, UR5, RZ, P0, !PT ;  /* 0x0000000503067c10 */ /* 0x000fe200087fe4ff */
[----:B------:R0:W-:Y:S02]  /*03a0*/  STL [R0], R11 ;  /* 0x0000000b00007387 */ /* 0x0001e40000100800 */
[----:B0-----:R-:W-:Y:S01]  /*03b0*/  VIADD R0, R0, 0x4 ;  /* 0x0000000400007836 */ /* 0x001fe20000000000 */
[----:B------:R-:W-:Y:S06]  /*03c0*/  BRA.U UP0, `(.L_x_4) ;  /* 0xfffffffd00cc7547 */ /* 0x000fec000b83ffff */
[----:B------:R-:W-:Y:S01]  /*03d0*/  SHF.R.U32.HI R4, RZ, 0x17, R7 ;  /* 0x00000017ff047819 */ /* 0x000fe20000011607 */
[----:B------:R0:W-:Y:S03]  /*03e0*/  STL [R1+0x18], R6 ;  /* 0x0000180601007387 */ /* 0x0001e60000100800 */
[C---:B------:R-:W-:Y:S02]  /*03f0*/  LOP3.LUT R0, R4.reuse, 0xe0, RZ, 0xc0, !PT ;  /* 0x000000e004007812 */ /* 0x040fe400078ec0ff */
[----:B------:R-:W-:-:S03]  /*0400*/  LOP3.LUT P0, RZ, R4, 0x1f, RZ, 0xc0, !PT ;  /* 0x0000001f04ff7812 */ /* 0x000fc6000780c0ff */
[----:B------:R-:W-:-:S05]  /*0410*/  VIADD R0, R0, 0xffffff80 ;  /* 0xffffff8000007836 */ /* 0x000fca0000000000 */
[----:B------:R-:W-:-:S05]  /*0420*/  SHF.R.U32.HI R0, RZ, 0x5, R0 ;  /* 0x00000005ff007819 */ /* 0x000fca0000011600 */
[----:B------:R-:W-:-:S05]  /*0430*/  IMAD R10, R0, -0x4, R1 ;  /* 0xfffffffc000a7824 */ /* 0x000fca00078e0201 */
[----:B------:R-:W2:Y:S04]  /*0440*/  LDL R0, [R10+0x18] ;  /* 0x000018000a007983 */ /* 0x000ea80000100800 */
[----:B------:R-:W2:Y:S04]  /*0450*/  LDL R3, [R10+0x14] ;  /* 0x000014000a037983 */ /* 0x000ea80000100800 */
[----:B------:R-:W3:Y:S01]  /*0460*/  @P0 LDL R2, [R10+0x10] ;  /* 0x000010000a020983 */ /* 0x000ee20000100800 */
[----:B------:R-:W-:Y:S01]  /*0470*/  LOP3.LUT R4, R4, 0x1f, RZ, 0xc0, !PT ;  /* 0x0000001f04047812 */ /* 0x000fe200078ec0ff */
[----:B------:R-:W-:Y:S01]  /*0480*/  UMOV UR4, 0x54442d19 ;  /* 0x54442d1900047882 */ /* 0x000fe20000000000 */
[----:B------:R-:W-:-:S02]  /*0490*/  UMOV UR5, 0x3bf921fb ;  /* 0x3bf921fb00057882 */ /* 0x000fc40000000000 */
[-C--:B--2---:R-:W-:Y:S02]  /*04a0*/  @P0 SHF.L.W.U32.HI R0, R3, R4.reuse, R0 ;  /* 0x0000000403000219 */ /* 0x084fe40000010e00 */
[----:B---3--:R-:W-:Y:S02]  /*04b0*/  @P0 SHF.L.W.U32.HI R3, R2, R4, R3 ;  /* 0x0000000402030219 */ /* 0x008fe40000010e03 */
[----:B------:R-:W-:Y:S02]  /*04c0*/  ISETP.GE.AND P0, PT, R7, RZ, PT ;  /* 0x000000ff0700720c */ /* 0x000fe40003f06270 */
[C---:B------:R-:W-:Y:S01]  /*04d0*/  SHF.L.W.U32.HI R2, R3.reuse, 0x2, R0 ;  /* 0x0000000203027819 */ /* 0x040fe20000010e00 */
[----:B------:R-:W-:-:S03]  /*04e0*/  IMAD.SHL.U32 R3, R3, 0x4, RZ ;  /* 0x0000000403037824 */ /* 0x000fc600078e00ff */
[----:B------:R-:W-:Y:S02]  /*04f0*/  SHF.R.S32.HI R4, RZ, 0x1f, R2 ;  /* 0x0000001fff047819 */ /* 0x000fe40000011402 */
[----:B------:R-:W-:Y:S02]  /*0500*/  LOP3.LUT R7, R2, R7, RZ, 0x3c, !PT ;  /* 0x0000000702077212 */ /* 0x000fe400078e3cff */
[C---:B------:R-:W-:Y:S02]  /*0510*/  LOP3.LUT R8, R4.reuse, R3, RZ, 0x3c, !PT ;  /* 0x0000000304087212 */ /* 0x040fe400078e3cff */
[----:B------:R-:W-:Y:S02]  /*0520*/  LOP3.LUT R9, R4, R2, RZ, 0x3c, !PT ;  /* 0x0000000204097212 */ /* 0x000fe400078e3cff */
[----:B------:R-:W-:Y:S02]  /*0530*/  SHF.R.U32.HI R3, RZ, 0x1e, R0 ;  /* 0x0000001eff037819 */ /* 0x000fe40000011600 */
[----:B------:R-:W-:-:S02]  /*0540*/  ISETP.GE.AND P1, PT, R7, RZ, PT ;  /* 0x000000ff0700720c */ /* 0x000fc40003f26270 */
[----:B------:R-:W1:Y:S01]  /*0550*/  I2F.F64.S64 R8, R8 ;  /* 0x0000000800087312 */ /* 0x000e620000301c00 */
[----:B------:R-:W-:-:S05]  /*0560*/  LEA.HI R0, R2, R3, RZ, 0x1 ;  /* 0x0000000302007211 */ /* 0x000fca00078f08ff */
[----:B------:R-:W-:-:S04]  /*0570*/  IMAD.MOV R2, RZ, RZ, -R0 ;  /* 0x000000ffff027224 */ /* 0x000fc800078e0a00 */
[----:B------:R-:W-:Y:S01]  /*0580*/  @!P0 IMAD.MOV.U32 R0, RZ, RZ, R2 ;  /* 0x000000ffff008224 */ /* 0x000fe200078e0002 */
[----:B-1----:R-:W-:-:S10]  /*0590*/  DMUL R10, R8, UR4 ;  /* 0x00000004080a7c28 */ /* 0x002fd40008000000 */
[----:B------:R-:W1:Y:S02]  /*05a0*/  F2F.F32.F64 R10, R10 ;  /* 0x0000000a000a7310 */ /* 0x000e640000301000 */
[----:B01----:R-:W-:-:S07]  /*05b0*/  FSEL R2, -R10, R10, !P1 ;  /* 0x0000000a0a027208 */ /* 0x003fce0004800100 */
.L_x_3:
[----:B------:R-:W-:Y:S05]  /*05c0*/  BSYNC.RECONVERGENT B0 ;  /* 0x0000000000007941 */ /* 0x000fea0003800200 */
.L_x_2:
[----:B------:R-:W0:Y:S01]  /*05d0*/  LDCU UR8, c[0x0][0x38c] ;  /* 0x00007180ff0877ac */ /* 0x000e220008000800 */
[----:B------:R-:W-:Y:S01]  /*05e0*/  LOP3.LUT R6, R0, 0x1, RZ, 0xc0, !PT ;  /* 0x0000000100067812 */ /* 0x000fe200078ec0ff */
[----:B------:R-:W-:Y:S02]  /*05f0*/  IMAD.MOV.U32 R4, RZ, RZ, 0x37cbac00 ;  /* 0x37cbac00ff047424 */ /* 0x000fe400078e00ff */
[----:B------:R-:W-:Y:S01]  /*0600*/  FMUL R3, R2, R2 ;  /* 0x0000000202037220 */ /* 0x000fe20000400000 */
[----:B------:R-:W-:Y:S01]  /*0610*/  IMAD.MOV.U32 R7, RZ, RZ, 0x3effffff ;  /* 0x3effffffff077424 */ /* 0x000fe200078e00ff */
[----:B------:R-:W-:Y:S01]  /*0620*/  ISETP.NE.U32.AND P0, PT, R6, 0x1, PT ;  /* 0x000000010600780c */ /* 0x000fe20003f05070 */
[----:B------:R-:W-:Y:S02]  /*0630*/  IMAD.MOV.U32 R6, RZ, RZ, 0x3d2aaabb ;  /* 0x3d2aaabbff067424 */ /* 0x000fe400078e00ff */
[----:B------:R-:W-:Y:S01]  /*0640*/  FFMA R4, R3, R4, -0.0013887860113754868507 ;  /* 0xbab607ed03047423 */ /* 0x000fe20000000004 */
[----:B------:R-:W-:-:S02]  /*0650*/  LOP3.LUT P1, RZ, R0, 0x2, RZ, 0xc0, !PT ;  /* 0x0000000200ff7812 */ /* 0x000fc4000782c0ff */
[----:B------:R-:W-:Y:S02]  /*0660*/  FSEL R7, -R7, -0.16666662693023681641, !P0 ;  /* 0xbe2aaaa807077808 */ /* 0x000fe40004000100 */
[----:B------:R-:W-:Y:S02]  /*0670*/  FSEL R4, R4, -0.00019574658654164522886, !P0 ;  /* 0xb94d415304047808 */ /* 0x000fe40004000000 */
[----:B------:R-:W-:Y:S02]  /*0680*/  FSEL R6, R6, 0.0083327032625675201416, !P0 ;  /* 0x3c0885e406067808 */ /* 0x000fe40004000000 */
[----:B------:R-:W-:Y:S01]  /*0690*/  FSEL R0, R2, 1, P0 ;  /* 0x3f80000002007808 */ /* 0x000fe20000000000 */
[----:B0-----:R-:W-:Y:S02]  /*06a0*/  UISETP.GE.AND UP0, UPT, UR8, 0x1, UPT ;  /* 0x000000010800788c */ /* 0x001fe4000bf06270 */
[----:B------:R-:W-:-:S04]  /*06b0*/  FFMA R4, R3, R4, R6 ;  /* 0x0000000403047223 */ /* 0x000fc80000000006 */
[C---:B------:R-:W-:Y:S01]  /*06c0*/  FFMA R4, R3.reuse, R4, R7 ;  /* 0x0000000403047223 */ /* 0x040fe20000000007 */
[----:B------:R-:W-:-:S04]  /*06d0*/  FFMA R3, R3, R0, RZ ;  /* 0x0000000003037223 */ /* 0x000fc800000000ff */
[----:B------:R-:W-:-:S04]  /*06e0*/  FFMA R7, R3, R4, R0 ;  /* 0x0000000403077223 */ /* 0x000fc80000000000 */
[----:B------:R-:W-:Y:S01]  /*06f0*/  @P1 FADD R7, RZ, -R7 ;  /* 0x80000007ff071221 */ /* 0x000fe20000000000 */
[----:B------:R-:W-:Y:S06]  /*0700*/  BRA.U !UP0, `(.L_x_5) ;  /* 0x0000000108a07547 */ /* 0x000fec000b800000 */
[----:B------:R-:W0:Y:S01]  /*0710*/  LDCU UR4, c[0x0][0x388] ;  /* 0x00007100ff0477ac */ /* 0x000e220008000800 */
[----:B------:R-:W-:Y:S01]  /*0720*/  IMAD.MOV.U32 R0, RZ, RZ, R7 ;  /* 0x000000ffff007224 */ /* 0x000fe200078e0007 */
[----:B------:R-:W1:Y:S01]  /*0730*/  LDCU UR5, c[0x0][0x38c] ;  /* 0x00007180ff0577ac */ /* 0x000e620008000800 */
[----:B0-----:R-:W-:Y:S01]  /*0740*/  ISETP.NE.AND P0, PT, R12, UR4, PT ;  /* 0x000000040c007c0c */ /* 0x001fe2000bf05270 */
[----:B------:R-:W-:-:S03]  /*0750*/  ULOP3.LUT UP0, UR4, UR8, 0x3, URZ, 0xc0, !UPT ;  /* 0x0000000308047892 */ /* 0x000fc6000f80c0ff */
[----:B------:R-:W-:-:S06]  /*0760*/  ISETP.EQ.OR P0, PT, R5, RZ, !P0 ;  /* 0x000000ff0500720c */ /* 0x000fcc0004702670 */
[----:B-1----:R-:W-:Y:S07]  /*0770*/  BRA.U !UP0, `(.L_x_6) ;  /* 0x00000001082c7547 */ /* 0x002fee000b800000 */
[----:B------:R-:W-:Y:S01]  /*0780*/  IMAD.MOV.U32 R0, RZ, RZ, R7 ;  /* 0x000000ffff007224 */ /* 0x000fe200078e0007 */
[----:B------:R-:W-:-:S12]  /*0790*/  UIADD3 UR4, UPT, UPT, -UR4, URZ, URZ ;  /* 0x000000ff04047290 */ /* 0x000fd8000fffe1ff */
.L_x_7:
[----:B------:R-:W-:Y:S01]  /*07a0*/  UIADD3 UR4, UPT, UPT, UR4, 0x1, URZ ;  /* 0x0000000104047890 */ /* 0x000fe2000fffe0ff */
[----:B------:R-:W-:Y:S01]  /*07b0*/  FADD R3, R7, R7 ;  /* 0x0000000707037221 */ /* 0x000fe20000000000 */
[----:B------:R-:W-:Y:S02]  /*07c0*/  UIADD3 UR5, UPT, UPT, UR5, -0x1, URZ ;  /* 0xffffffff05057890 */ /* 0x000fe4000fffe0ff */
[----:B------:R-:W-:Y:S01]  /*07d0*/  UISETP.NE.AND UP0, UPT, UR4, URZ, UPT ;  /* 0x000000ff0400728c */ /* 0x000fe2000bf05270 */
[----:B------:R-:W-:-:S04]  /*07e0*/  FADD R0, R3, -R0 ;  /* 0x8000000003007221 */ /* 0x000fc80000000000 */
[----:B------:R-:W-:Y:S01]  /*07f0*/  FFMA R2, R7, -0.18000000715255737305, R0 ;  /* 0xbe3851ec07027823 */ /* 0x000fe20000000000 */
[----:B------:R-:W-:-:S04]  /*0800*/  MOV R0, R7 ;  /* 0x0000000700007202 */ /* 0x000fc80000000f00 */
[----:B------:R-:W-:Y:S01]  /*0810*/  FSEL R7, R2, RZ, !P0 ;  /* 0x000000ff02077208 */ /* 0x000fe20004000000 */
[----:B------:R-:W-:Y:S06]  /*0820*/  BRA.U UP0, `(.L_x_7) ;  /* 0xfffffffd00dc7547 */ /* 0x000fec000b83ffff */
.L_x_6:
[----:B------:R-:W-:-:S09]  /*0830*/  UISETP.GE.U32.AND UP0, UPT, UR8, 0x4, UPT ;  /* 0x000000040800788c */ /* 0x000fd2000bf06070 */
[----:B------:R-:W-:Y:S05]  /*0840*/  BRA.U !UP0, `(.L_x_5) ;  /* 0x0000000108507547 */ /* 0x000fea000b800000 */
.L_x_8:
[----:B------:R-:W-:Y:S01]  /*0850*/  FADD R3, R7, R7 ;  /* 0x0000000707037221 */ /* 0x000fe20000000000 */
[----:B------:R-:W-:Y:S02]  /*0860*/  UISETP.GT.AND UP0, UPT, UR5, 0x4, UPT ;  /* 0x000000040500788c */ /* 0x000fe4000bf04270 */
[----:B------:R-:W-:Y:S01]  /*0870*/  UIADD3 UR4, UPT, UPT, UR5, -0x4, URZ ;  /* 0xfffffffc05047890 */ /* 0x000fe2000fffe0ff */
[----:B------:R-:W-:-:S04]  /*0880*/  FADD R0, R3, -R0 ;  /* 0x8000000003007221 */ /* 0x000fc80000000000 */
[----:B------:R-:W-:Y:S02]  /*0890*/  FFMA R0, R7, -0.18000000715255737305, R0 ;  /* 0xbe3851ec07007823 */ /* 0x000fe40000000000 */
[----:B------:R-:W-:-:S03]  /*08a0*/  UMOV UR5, UR4 ;  /* 0x0000000400057c82 */ /* 0x000fc60008000000 */
[----:B------:R-:W-:-:S05]  /*08b0*/  FSEL R0, R0, RZ, !P0 ;  /* 0x000000ff00007208 */ /* 0x000fca0004000000 */
[----:B------:R-:W-:-:S04]  /*08c0*/  FADD R2, R0, R0 ;  /* 0x0000000000027221 */ /* 0x000fc80000000000 */
[----:B------:R-:W-:-:S04]  /*08d0*/  FADD R7, R2, -R7 ;  /* 0x8000000702077221 */ /* 0x000fc80000000000 */
[----:B------:R-:W-:-:S05]  /*08e0*/  FFMA R7, R0, -0.18000000715255737305, R7 ;  /* 0xbe3851ec00077823 */ /* 0x000fca0000000007 */
[----:B------:R-:W-:-:S05]  /*08f0*/  FSEL R7, R7, RZ, !P0 ;  /* 0x000000ff07077208 */ /* 0x000fca0004000000 */
[----:B------:R-:W-:-:S04]  /*0900*/  FADD R3, R7, R7 ;  /* 0x0000000707037221 */ /* 0x000fc80000000000 */
[----:B------:R-:W-:-:S04]  /*0910*/  FADD R0, -R0, R3 ;  /* 0x0000000300007221 */ /* 0x000fc80000000100 */
[----:B------:R-:W-:-:S05]  /*0920*/  FFMA R0, R7, -0.18000000715255737305, R0 ;  /* 0xbe3851ec07007823 */ /* 0x000fca0000000000 */
[----:B------:R-:W-:-:S05]  /*0930*/  FSEL R0, R0, RZ, !P0 ;  /* 0x000000ff00007208 */ /* 0x000fca0004000000 */
[----:B------:R-:W-:-:S04]  /*0940*/  FADD R2, R0, R0 ;  /* 0x0000000000027221 */ /* 0x000fc80000000000 */
[----:B------:R-:W-:-:S04]  /*0950*/  FADD R7, -R7, R2 ;  /* 0x0000000207077221 */ /* 0x000fc80000000100 */
[----:B------:R-:W-:-:S05]  /*0960*/  FFMA R7, R0, -0.18000000715255737305, R7 ;  /* 0xbe3851ec00077823 */ /* 0x000fca0000000007 */
[----:B------:R-:W-:Y:S01]  /*0970*/  FSEL R7, R7, RZ, !P0 ;  /* 0x000000ff07077208 */ /* 0x000fe20004000000 */
[----:B------:R-:W-:Y:S06]  /*0980*/  BRA.U UP0, `(.L_x_8) ;  /* 0xfffffffd00b07547 */ /* 0x000fec000b83ffff */
.L_x_5:
[----:B------:R-:W0:Y:S02]  /*0990*/  LDC.64 R2, c[0x0][0x380] ;  /* 0x0000e000ff027b82 */ /* 0x000e240000000a00 */
[----:B0-----:R-:W-:-:S05]  /*09a0*/  IMAD.WIDE R2, R5, 0x4, R2 ;  /* 0x0000000405027825 */ /* 0x001fca00078e0202 */
[----:B------:R-:W-:Y:S01]  /*09b0*/  STG.E desc[UR6][R2.64+0x4], R7 ;  /* 0x0000040702007986 */ /* 0x000fe2000c101906 */
[----:B------:R-:W-:Y:S05]  /*09c0*/  EXIT ;  /* 0x000000000000794d */ /* 0x000fea0003800000 */
        .weak           $__internal_0_$__cuda_sm3x_div_rn_noftz_f32_slowpath
        .type           $__internal_0_$__cuda_sm3x_div_rn_noftz_f32_slowpath,@function
        .size           $__internal_0_$__cuda_sm3x_div_rn_noftz_f32_slowpath,(.L_x_21 - $__internal_0_$__cuda_sm3x_div_rn_noftz_f32_slowpath)
$__internal_0_$__cuda_sm3x_div_rn_noftz_f32_slowpath:
[--C-:B------:R-:W-:Y:S01]  /*09d0*/  SHF.R.U32.HI R6, RZ, 0x17, R3.reuse ;  /* 0x00000017ff067819 */ /* 0x100fe20000011603 */
[----:B------:R-:W-:Y:S01]  /*09e0*/  BSSY.RECONVERGENT B1, `(.L_x_9) ;  /* 0x0000064000017945 */ /* 0x000fe20003800200 */
[--C-:B------:R-:W-:Y:S01]  /*09f0*/  SHF.R.U32.HI R4, RZ, 0x17, R0.reuse ;  /* 0x00000017ff047819 */ /* 0x100fe20000011600 */
[----:B------:R-:W-:Y:S01]  /*0a00*/  IMAD.MOV.U32 R7, RZ, RZ, R0 ;  /* 0x000000ffff077224 */ /* 0x000fe200078e0000 */
[----:B------:R-:W-:Y:S01]  /*0a10*/  LOP3.LUT R6, R6, 0xff, RZ, 0xc0, !PT ;  /* 0x000000ff06067812 */ /* 0x000fe200078ec0ff */
[----:B------:R-:W-:Y:S01]  /*0a20*/  IMAD.MOV.U32 R8, RZ, RZ, R3 ;  /* 0x000000ffff087224 */ /* 0x000fe200078e0003 */
[----:B------:R-:W-:-:S03]  /*0a30*/  LOP3.LUT R4, R4, 0xff, RZ, 0xc0, !PT ;  /* 0x000000ff04047812 */ /* 0x000fc600078ec0ff */
[----:B------:R-:W-:Y:S02]  /*0a40*/  VIADD R11, R6, 0xffffffff ;  /* 0xffffffff060b7836 */ /* 0x000fe40000000000 */
[----:B------:R-:W-:-:S03]  /*0a50*/  VIADD R10, R4, 0xffffffff ;  /* 0xffffffff040a7836 */ /* 0x000fc60000000000 */
[----:B------:R-:W-:-:S04]  /*0a60*/  ISETP.GT.U32.AND P0, PT, R11, 0xfd, PT ;  /* 0x000000fd0b00780c */ /* 0x000fc80003f04070 */
[----:B------:R-:W-:-:S13]  /*0a70*/  ISETP.GT.U32.OR P0, PT, R10, 0xfd, P0 ;  /* 0x000000fd0a00780c */ /* 0x000fda0000704470 */
[----:B------:R-:W-:Y:S01]  /*0a80*/  @!P0 IMAD.MOV.U32 R9, RZ, RZ, RZ ;  /* 0x000000ffff098224 */ /* 0x000fe200078e00ff */
[----:B------:R-:W-:Y:S06]  /*0a90*/  @!P0 BRA `(.L_x_10) ;  /* 0x00000000005c8947 */ /* 0x000fec0003800000 */
[----:B------:R-:W-:Y:S02]  /*0aa0*/  FSETP.GTU.FTZ.AND P0, PT, |R0|, +INF , PT ;  /* 0x7f8000000000780b */ /* 0x000fe40003f1c200 */
[----:B------:R-:W-:-:S04]  /*0ab0*/  FSETP.GTU.FTZ.AND P1, PT, |R3|, +INF , PT ;  /* 0x7f8000000300780b */ /* 0x000fc80003f3c200 */
[----:B------:R-:W-:-:S13]  /*0ac0*/  PLOP3.LUT P0, PT, P0, P1, PT, 0xf8, 0x8f ;  /* 0x00000000008f781c */ /* 0x000fda0000703f70 */
[----:B------:R-:W-:Y:S05]  /*0ad0*/  @P0 BRA `(.L_x_11) ;  /* 0x00000004004c0947 */ /* 0x000fea0003800000 */
[----:B------:R-:W-:-:S13]  /*0ae0*/  LOP3.LUT P0, RZ, R8, 0x7fffffff, R7, 0xc8, !PT ;  /* 0x7fffffff08ff7812 */ /* 0x000fda000780c807 */
[----:B------:R-:W-:Y:S05]  /*0af0*/  @!P0 BRA `(.L_x_12) ;  /* 0x00000004003c8947 */ /* 0x000fea0003800000 */
[C---:B------:R-:W-:Y:S02]  /*0b00*/  FSETP.NEU.FTZ.AND P2, PT, |R0|.reuse, +INF , PT ;  /* 0x7f8000000000780b */ /* 0x040fe40003f5d200 */
[----:B------:R-:W-:Y:S02]  /*0b10*/  FSETP.NEU.FTZ.AND P1, PT, |R3|, +INF , PT ;  /* 0x7f8000000300780b */ /* 0x000fe40003f3d200 */
[----:B------:R-:W-:-:S11]  /*0b20*/  FSETP.NEU.FTZ.AND P0, PT, |R0|, +INF , PT ;  /* 0x7f8000000000780b */ /* 0x000fd60003f1d200 */
[----:B------:R-:W-:Y:S05]  /*0b30*/  @!P1 BRA !P2, `(.L_x_12) ;  /* 0x00000004002c9947 */ /* 0x000fea0005000000 */
[----:B------:R-:W-:-:S04]  /*0b40*/  LOP3.LUT P2, RZ, R7, 0x7fffffff, RZ, 0xc0, !PT ;  /* 0x7fffffff07ff7812 */ /* 0x000fc8000784c0ff */
[----:B------:R-:W-:-:S13]  /*0b50*/  PLOP3.LUT P1, PT, P1, P2, PT, 0x2f, 0xf2 ;  /* 0x0000000000f2781c */ /* 0x000fda0000f24577 */
[----:B------:R-:W-:Y:S05]  /*0b60*/  @P1 BRA `(.L_x_13) ;  /* 0x0000000400181947 */ /* 0x000fea0003800000 */
[----:B------:R-:W-:-:S04]  /*0b70*/  LOP3.LUT P1, RZ, R8, 0x7fffffff, RZ, 0xc0, !PT ;  /* 0x7fffffff08ff7812 */ /* 0x000fc8000782c0ff */
[----:B------:R-:W-:-:S13]  /*0b80*/  PLOP3.LUT P0, PT, P0, P1, PT, 0x2f, 0xf2 ;  /* 0x0000000000f2781c */ /* 0x000fda0000702577 */
[----:B------:R-:W-:Y:S05]  /*0b90*/  @P0 BRA `(.L_x_14) ;  /* 0x0000000400000947 */ /* 0x000fea0003800000 */
[----:B------:R-:W-:Y:S02]  /*0ba0*/  ISETP.GE.AND P0, PT, R10, RZ, PT ;  /* 0x000000ff0a00720c */ /* 0x000fe40003f06270 */
[----:B------:R-:W-:-:S11]  /*0bb0*/  ISETP.GE.AND P1, PT, R11, RZ, PT ;  /* 0x000000ff0b00720c */ /* 0x000fd60003f26270 */
[----:B------:R-:W-:Y:S02]  /*0bc0*/  @P0 IMAD.MOV.U32 R9, RZ, RZ, RZ ;  /* 0x000000ffff090224 */ /* 0x000fe400078e00ff */
[----:B------:R-:W-:Y:S01]  /*0bd0*/  @!P0 FFMA R7, R0, 1.84467440737095516160e+19, RZ ;  /* 0x5f80000000078823 */ /* 0x000fe200000000ff */
[----:B------:R-:W-:Y:S02]  /*0be0*/  @!P0 IMAD.MOV.U32 R9, RZ, RZ, -0x40 ;  /* 0xffffffc0ff098424 */ /* 0x000fe400078e00ff */
[----:B------:R-:W-:Y:S02]  /*0bf0*/  @!P1 FFMA R8, R3, 1.84467440737095516160e+19, RZ ;  /* 0x5f80000003089823 */ /* 0x000fe400000000ff */
[----:B------:R-:W-:-:S07]  /*0c00*/  @!P1 VIADD R9, R9, 0x40 ;  /* 0x0000004009099836 */ /* 0x000fce0000000000 */
.L_x_10:
[----:B------:R-:W-:Y:S01]  /*0c10*/  LEA R3, R6, 0xc0800000, 0x17 ;  /* 0xc080000006037811 */ /* 0x000fe200078eb8ff */
[----:B------:R-:W-:Y:S01]  /*0c20*/  BSSY.RECONVERGENT B2, `(.L_x_15) ;  /* 0x0000036000027945 */ /* 0x000fe20003800200 */
[----:B------:R-:W-:-:S03]  /*0c30*/  IADD3 R4, PT, PT, R4, -0x7f, RZ ;  /* 0xffffff8104047810 */ /* 0x000fc60007ffe0ff */
[----:B------:R-:W-:Y:S02]  /*0c40*/  IMAD.IADD R3, R8, 0x1, -R3 ;  /* 0x0000000108037824 */ /* 0x000fe400078e0a03 */
[C---:B------:R-:W-:Y:S01]  /*0c50*/  IMAD R0, R4.reuse, -0x800000, R7 ;  /* 0xff80000004007824 */ /* 0x040fe200078e0207 */
[----:B------:R-:W-:Y:S01]  /*0c60*/  IADD3 R4, PT, PT, R4, 0x7f, -R6 ;  /* 0x0000007f04047810 */ /* 0x000fe20007ffe806 */
[----:B------:R-:W0:Y:S01]  /*0c70*/  MUFU.RCP R8, R3 ;  /* 0x0000000300087308 */ /* 0x000e220000001000 */
[----:B------:R-:W-:-:S03]  /*0c80*/  FADD.FTZ R11, -R3, -RZ ;  /* 0x800000ff030b7221 */ /* 0x000fc60000010100 */
[----:B------:R-:W-:Y:S02]  /*0c90*/  IMAD.IADD R4, R4, 0x1, R9 ;  /* 0x0000000104047824 */ /* 0x000fe400078e0209 */
[----:B0-----:R-:W-:-:S04]  /*0ca0*/  FFMA R13, R8, R11, 1 ;  /* 0x3f800000080d7423 */ /* 0x001fc8000000000b */
[----:B------:R-:W-:-:S04]  /*0cb0*/  FFMA R10, R8, R13, R8 ;  /* 0x0000000d080a7223 */ /* 0x000fc80000000008 */
[----:B------:R-:W-:-:S04]  /*0cc0*/  FFMA R7, R0, R10, RZ ;  /* 0x0000000a00077223 */ /* 0x000fc800000000ff */
[----:B------:R-:W-:-:S04]  /*0cd0*/  FFMA R8, R11, R7, R0 ;  /* 0x000000070b087223 */ /* 0x000fc80000000000 */
[----:B------:R-:W-:-:S04]  /*0ce0*/  FFMA R7, R10, R8, R7 ;  /* 0x000000080a077223 */ /* 0x000fc80000000007 */
[----:B------:R-:W-:-:S04]  /*0cf0*/  FFMA R8, R11, R7, R0 ;  /* 0x000000070b087223 */ /* 0x000fc80000000000 */
[----:B------:R-:W-:-:S05]  /*0d00*/  FFMA R0, R10, R8, R7 ;  /* 0x000000080a007223 */ /* 0x000fca0000000007 */
[----:B------:R-:W-:-:S04]  /*0d10*/  SHF.R.U32.HI R3, RZ, 0x17, R0 ;  /* 0x00000017ff037819 */ /* 0x000fc80000011600 */
[----:B------:R-:W-:-:S05]  /*0d20*/  LOP3.LUT R3, R3, 0xff, RZ, 0xc0, !PT ;  /* 0x000000ff03037812 */ /* 0x000fca00078ec0ff */
[----:B------:R-:W-:-:S04]  /*0d30*/  IMAD.IADD R9, R3, 0x1, R4 ;  /* 0x0000000103097824 */ /* 0x000fc800078e0204 */
[----:B------:R-:W-:-:S05]  /*0d40*/  VIADD R3, R9, 0xffffffff ;  /* 0xffffffff09037836 */ /* 0x000fca0000000000 */
[----:B------:R-:W-:-:S13]  /*0d50*/  ISETP.GE.U32.AND P0, PT, R3, 0xfe, PT ;  /* 0x000000fe0300780c */ /* 0x000fda0003f06070 */
[----:B------:R-:W-:Y:S05]  /*0d60*/  @!P0 BRA `(.L_x_16) ;  /* 0x0000000000808947 */ /* 0x000fea0003800000 */
[----:B------:R-:W-:-:S13]  /*0d70*/  ISETP.GT.AND P0, PT, R9, 0xfe, PT ;  /* 0x000000fe0900780c */ /* 0x000fda0003f04270 */
[----:B------:R-:W-:Y:S05]  /*0d80*/  @P0 BRA `(.L_x_17) ;  /* 0x00000000006c0947 */ /* 0x000fea0003800000 */
[----:B------:R-:W-:-:S13]  /*0d90*/  ISETP.GE.AND P0, PT, R9, 0x1, PT ;  /* 0x000000010900780c */ /* 0x000fda0003f06270 */
[----:B------:R-:W-:Y:S05]  /*0da0*/  @P0 BRA `(.L_x_18) ;  /* 0x0000000000740947 */ /* 0x000fea0003800000 */
[----:B------:R-:W-:Y:S02]  /*0db0*/  ISETP.GE.AND P0, PT, R9, -0x18, PT ;  /* 0xffffffe80900780c */ /* 0x000fe40003f06270 */
[----:B------:R-:W-:-:S11]  /*0dc0*/  LOP3.LUT R0, R0, 0x80000000, RZ, 0xc0, !PT ;  /* 0x8000000000007812 */ /* 0x000fd600078ec0ff */
[----:B------:R-:W-:Y:S05]  /*0dd0*/  @!P0 BRA `(.L_x_18) ;  /* 0x0000000000688947 */ /* 0x000fea0003800000 */
[CCC-:B------:R-:W-:Y:S01]  /*0de0*/  FFMA.RZ R3, R10.reuse, R8.reuse, R7.reuse ;  /* 0x000000080a037223 */ /* 0x1c0fe2000000c007 */
[CCC-:B------:R-:W-:Y:S01]  /*0df0*/  FFMA.RM R4, R10.reuse, R8.reuse, R7.reuse ;  /* 0x000000080a047223 */ /* 0x1c0fe20000004007 */
[C---:B------:R-:W-:Y:S02]  /*0e00*/  ISETP.NE.AND P2, PT, R9.reuse, RZ, PT ;  /* 0x000000ff0900720c */ /* 0x040fe40003f45270 */
[----:B------:R-:W-:Y:S02]  /*0e10*/  ISETP.NE.AND P1, PT, R9, RZ, PT ;  /* 0x000000ff0900720c */ /* 0x000fe40003f25270 */
[----:B------:R-:W-:Y:S01]  /*0e20*/  LOP3.LUT R6, R3, 0x7fffff, RZ, 0xc0, !PT ;  /* 0x007fffff03067812 */ /* 0x000fe200078ec0ff */
[----:B------:R-:W-:Y:S01]  /*0e30*/  FFMA.RP R3, R10, R8, R7 ;  /* 0x000000080a037223 */ /* 0x000fe20000008007 */
[----:B------:R-:W-:Y:S02]  /*0e40*/  VIADD R7, R9, 0x20 ;  /* 0x0000002009077836 */ /* 0x000fe40000000000 */
[----:B------:R-:W-:Y:S01]  /*0e50*/  LOP3.LUT R6, R6, 0x800000, RZ, 0xfc, !PT ;  /* 0x0080000006067812 */ /* 0x000fe200078efcff */
[----:B------:R-:W-:Y:S01]  /*0e60*/  IMAD.MOV R8, RZ, RZ, -R9 ;  /* 0x000000ffff087224 */ /* 0x000fe200078e0a09 */
[----:B------:R-:W-:-:S02]  /*0e70*/  FSETP.NEU.FTZ.AND P0, PT, R3, R4, PT ;  /* 0x000000040300720b */ /* 0x000fc40003f1d000 */
[----:B------:R-:W-:Y:S02]  /*0e80*/  SHF.L.U32 R7, R6, R7, RZ ;  /* 0x0000000706077219 */ /* 0x000fe400000006ff */
[----:B------:R-:W-:Y:S02]  /*0e90*/  SEL R3, R8, RZ, P2 ;  /* 0x000000ff08037207 */ /* 0x000fe40001000000 */
[----:B------:R-:W-:Y:S02]  /*0ea0*/  ISETP.NE.AND P1, PT, R7, RZ, P1 ;  /* 0x000000ff0700720c */ /* 0x000fe40000f25270 */
[----:B------:R-:W-:Y:S02]  /*0eb0*/  SHF.R.U32.HI R3, RZ, R3, R6 ;  /* 0x00000003ff037219 */ /* 0x000fe40000011606 */
[----:B------:R-:W-:Y:S02]  /*0ec0*/  PLOP3.LUT P0, PT, P0, P1, PT, 0xf8, 0x8f ;  /* 0x00000000008f781c */ /* 0x000fe40000703f70 */
[----:B------:R-:W-:-:S02]  /*0ed0*/  SHF.R.U32.HI R7, RZ, 0x1, R3 ;  /* 0x00000001ff077819 */ /* 0x000fc40000011603 */
[----:B------:R-:W-:-:S04]  /*0ee0*/  SEL R4, RZ, 0x1, !P0 ;  /* 0x00000001ff047807 */ /* 0x000fc80004000000 */
[----:B------:R-:W-:-:S04]  /*0ef0*/  LOP3.LUT R4, R4, 0x1, R7, 0xf8, !PT ;  /* 0x0000000104047812 */ /* 0x000fc800078ef807 */
[----:B------:R-:W-:-:S05]  /*0f00*/  LOP3.LUT R4, R4, R3, RZ, 0xc0, !PT ;  /* 0x0000000304047212 */ /* 0x000fca00078ec0ff */
[----:B------:R-:W-:-:S05]  /*0f10*/  IMAD.IADD R7, R7, 0x1, R4 ;  /* 0x0000000107077824 */ /* 0x000fca00078e0204 */
[----:B------:R-:W-:Y:S01]  /*0f20*/  LOP3.LUT R0, R7, R0, RZ, 0xfc, !PT ;  /* 0x0000000007007212 */ /* 0x000fe200078efcff */
[----:B------:R-:W-:Y:S06]  /*0f30*/  BRA `(.L_x_18) ;  /* 0x0000000000107947 */ /* 0x000fec0003800000 */
.L_x_17:
[----:B------:R-:W-:-:S04]  /*0f40*/  LOP3.LUT R0, R0, 0x80000000, RZ, 0xc0, !PT ;  /* 0x8000000000007812 */ /* 0x000fc800078ec0ff */
[----:B------:R-:W-:Y:S01]  /*0f50*/  LOP3.LUT R0, R0, 0x7f800000, RZ, 0xfc, !PT ;  /* 0x7f80000000007812 */ /* 0x000fe200078efcff */
[----:B------:R-:W-:Y:S06]  /*0f60*/  BRA `(.L_x_18) ;  /* 0x0000000000047947 */ /* 0x000fec0003800000 */
.L_x_16:
[----:B------:R-:W-:-:S07]  /*0f70*/  IMAD R0, R4, 0x800000, R0 ;  /* 0x0080000004007824 */ /* 0x000fce00078e0200 */
.L_x_18:
[----:B------:R-:W-:Y:S05]  /*0f80*/  BSYNC.RECONVERGENT B2 ;  /* 0x0000000000027941 */ /* 0x000fea0003800200 */
.L_x_15:
[----:B------:R-:W-:Y:S05]  /*0f90*/  BRA `(.L_x_19) ;  /* 0x0000000000207947 */ /* 0x000fea0003800000 */
.L_x_14:
[----:B------:R-:W-:-:S04]  /*0fa0*/  LOP3.LUT R0, R8, 0x80000000, R7, 0x48, !PT ;  /* 0x8000000008007812 */ /* 0x000fc800078e4807 */
[----:B------:R-:W-:Y:S01]  /*0fb0*/  LOP3.LUT R0, R0, 0x7f800000, RZ, 0xfc, !PT ;  /* 0x7f80000000007812 */ /* 0x000fe200078efcff */
[----:B------:R-:W-:Y:S06]  /*0fc0*/  BRA `(.L_x_19) ;  /* 0x0000000000147947 */ /* 0x000fec0003800000 */
.L_x_13:
[----:B------:R-:W-:Y:S01]  /*0fd0*/  LOP3.LUT R0, R8, 0x80000000, R7, 0x48, !PT ;  /* 0x8000000008007812 */ /* 0x000fe200078e4807 */
[----:B------:R-:W-:Y:S06]  /*0fe0*/  BRA `(.L_x_19) ;  /* 0x00000000000c7947 */ /* 0x000fec0003800000 */
.L_x_12:
[----:B------:R-:W0:Y:S01]  /*0ff0*/  MUFU.RSQ R0, -QNAN ;  /* 0xffc0000000007908 */ /* 0x000e220000001400 */
[----:B------:R-:W-:Y:S05]  /*1000*/  BRA `(.L_x_19) ;  /* 0x0000000000047947 */ /* 0x000fea0003800000 */
.L_x_11:
[----:B------:R-:W-:-:S07]  /*1010*/  FADD.FTZ R0, R0, R3 ;  /* 0x0000000300007221 */ /* 0x000fce0000010000 */
.L_x_19:
[----:B------:R-:W-:Y:S05]  /*1020*/  BSYNC.RECONVERGENT B1 ;  /* 0x0000000000017941 */ /* 0x000fea0003800200 */
.L_x_9:
[----:B------:R-:W-:-:S04]  /*1030*/  IMAD.MOV.U32 R3, RZ, RZ, 0x0 ;  /* 0x00000000ff037424 */ /* 0x000fc800078e00ff */
[----:B0-----:R-:W-:Y:S05]  /*1040*/  RET.REL.NODEC R2 `(_Z6updatePfii) ;  /* 0xffffffec02ec7950 */ /* 0x001fea0003c3ffff */
.L_x_20:
[----:B------:R-:W-:-:S00]  /*1050*/  BRA `(.L_x_20) ;  /* 0xfffffffc00fc7947 */ /* 0x000fc0000383ffff */
[----:B------:R-:W-:-:S00]  /*1060*/  NOP ;  /* 0x0000000000007918 */ /* 0x000fc00000000000 */
        /* <DEDUP_REMOVED lines=9> */
.L_x_21:


//--------------------- .nv.global.init           --------------------------
	.section	.nv.global.init,"aw",@progbits
	.align	4
.nv.global.init:
	.type		__cudart_i2opi_f,@object
	.size		__cudart_i2opi_f,(.L_0 - __cudart_i2opi_f)
__cudart_i2opi_f:
        /*0000*/ 	.byte	0x41, 0x90, 0x43, 0x3c, 0x99, 0x95, 0x62, 0xdb, 0xc0, 0xdd, 0x34, 0xf5, 0xd1, 0x57, 0x27, 0xfc
        /*0010*/ 	.byte	0x29, 0x15, 0x44, 0x4e, 0x6e, 0x83, 0xf9, 0xa2
.L_0:


//--------------------- .nv.shared.reserved.0     --------------------------
	.section	.nv.shared.reserved.0,"aw",@nobits
	.weak		__nv_reservedSMEM_offset_0_alias
	.size		__nv_reservedSMEM_offset_0_alias, 0, 64
	.other		__nv_reservedSMEM_offset_0_alias,@"STO_CUDA_RESERVED_SHARED STV_DEFAULT"
__nv_reservedSMEM_offset_0_alias:
	.zero		0
	.zero		64


//--------------------- .nv.constant0._Z6updatePfii --------------------------
	.section	.nv.constant0._Z6updatePfii,"a",@progbits
	.sectionflags	@""
	.align	4
.nv.constant0._Z6updatePfii:
	.zero		912


//--------------------- SYMBOLS --------------------------

	.type		.nv.reservedSmem.offset0,@object
	.size		.nv.reservedSmem.offset0,0x4
